	.headerflags	@"EF_CUDA_TEXMODE_UNIFIED EF_CUDA_64BIT_ADDRESS EF_CUDA_ACCELERATORS EF_CUDA_SM90 EF_CUDA_VIRTUAL_SM(EF_CUDA_SM90)"
	.elftype	@"ET_EXEC"


//--------------------- .nv.info                  --------------------------
	.section	.nv.info,"",@"SHT_CUDA_INFO"
	.align	4


	//----- nvinfo : EIATTR_REGCOUNT
	.align		4
        /*0000*/ 	.byte	0x04, 0x2f
        /*0002*/ 	.short	(.L_1 - .L_0)
	.align		4
.L_0:
        /*0004*/ 	.word	index@(triton_poi_fused_cat_0)
        /*0008*/ 	.word	0x0000000d


	//----- nvinfo : EIATTR_MIN_STACK_SIZE
	.align		4
.L_1:
        /*000c*/ 	.byte	0x04, 0x12
        /*000e*/ 	.short	(.L_3 - .L_2)
	.align		4
.L_2:
        /*0010*/ 	.word	index@(triton_poi_fused_cat_0)
        /*0014*/ 	.word	0x00000000


	//----- nvinfo : EIATTR_FRAME_SIZE
	.align		4
.L_3:
        /*0018*/ 	.byte	0x04, 0x11
        /*001a*/ 	.short	(.L_5 - .L_4)
	.align		4
.L_4:
        /*001c*/ 	.word	index@(triton_poi_fused_cat_0)
        /*0020*/ 	.word	0x00000000


	//----- nvinfo : EIATTR_MIN_STACK_SIZE
	.align		4
.L_5:
        /*0024*/ 	.byte	0x04, 0x12
        /*0026*/ 	.short	(.L_7 - .L_6)
	.align		4
.L_6:
        /*0028*/ 	.word	index@(triton_poi_fused_cat_0)
        /*002c*/ 	.word	0x00000000
.L_7:


//--------------------- .nv.info.triton_poi_fused_cat_0 --------------------------
	.section	.nv.info.triton_poi_fused_cat_0,"",@"SHT_CUDA_INFO"
	.sectionflags	@""
	.align	4


	//----- nvinfo : EIATTR_CUDA_API_VERSION
	.align		4
        /*0000*/ 	.byte	0x04, 0x37
        /*0002*/ 	.short	(.L_9 - .L_8)
.L_8:
        /*0004*/ 	.word	0x0000007c


	//----- nvinfo : EIATTR_KPARAM_INFO
	.align		4
.L_9:
        /*0008*/ 	.byte	0x04, 0x17
        /*000a*/ 	.short	(.L_11 - .L_10)
.L_10:
        /*000c*/ 	.word	0x00000000
        /*0010*/ 	.short	0x0002
        /*0012*/ 	.short	0x0010
        /*0014*/ 	.byte	0x00, 0xf0, 0x11, 0x00


	//----- nvinfo : EIATTR_KPARAM_INFO
	.align		4
.L_11:
        /*0018*/ 	.byte	0x04, 0x17
        /*001a*/ 	.short	(.L_13 - .L_12)
.L_12:
        /*001c*/ 	.word	0x00000000
        /*0020*/ 	.short	0x0001
        /*0022*/ 	.short	0x0008
        /*0024*/ 	.byte	0x00, 0xf4, 0x21, 0x00


	//----- nvinfo : EIATTR_KPARAM_INFO
	.align		4
.L_13:
        /*0028*/ 	.byte	0x04, 0x17
        /*002a*/ 	.short	(.L_15 - .L_14)
.L_14:
        /*002c*/ 	.word	0x00000000
        /*0030*/ 	.short	0x0000
        /*0032*/ 	.short	0x0000
        /*0034*/ 	.byte	0x00, 0xf4, 0x21, 0x00


	//----- nvinfo : EIATTR_SPARSE_MMA_MASK
	.align		4
.L_15:
        /*0038*/ 	.byte	0x03, 0x50
        /*003a*/ 	.short	0x0000


	//----- nvinfo : EIATTR_MAXREG_COUNT
	.align		4
        /*003c*/ 	.byte	0x03, 0x1b
        /*003e*/ 	.short	0x00ff


	//----- nvinfo : EIATTR_EXIT_INSTR_OFFSETS
	.align		4
        /*0040*/ 	.byte	0x04, 0x1c
        /*0042*/ 	.short	(.L_17 - .L_16)


	//   ....[0]....
.L_16:
        /*0044*/ 	.word	0x000002e0


	//   ....[1]....
        /*0048*/ 	.word	0x00000300


	//----- nvinfo : EIATTR_REQNTID
	.align		4
.L_17:
        /*004c*/ 	.byte	0x04, 0x10
        /*004e*/ 	.short	(.L_19 - .L_18)
.L_18:
        /*0050*/ 	.word	0x00000080
        /*0054*/ 	.word	0x00000001
        /*0058*/ 	.word	0x00000001


	//----- nvinfo : EIATTR_CBANK_PARAM_SIZE
	.align		4
.L_19:
        /*005c*/ 	.byte	0x03, 0x19
        /*005e*/ 	.short	0x0014


	//----- nvinfo : EIATTR_PARAM_CBANK
	.align		4
        /*0060*/ 	.byte	0x04, 0x0a
        /*0062*/ 	.short	(.L_21 - .L_20)
	.align		4
.L_20:
        /*0064*/ 	.word	index@(.nv.constant0.triton_poi_fused_cat_0)
        /*0068*/ 	.short	0x0210
        /*006a*/ 	.short	0x0014


	//----- nvinfo : EIATTR_SW_WAR
	.align		4
.L_21:
        /*006c*/ 	.byte	0x04, 0x36
        /*006e*/ 	.short	(.L_23 - .L_22)
.L_22:
        /*0070*/ 	.word	0x00000008
.L_23:


//--------------------- .nv.callgraph             --------------------------
	.section	.nv.callgraph,"",@"SHT_CUDA_CALLGRAPH"
	.align	4
	.sectionentsize	8
	.align		4
        /*0000*/ 	.word	0x00000000
	.align		4
        /*0004*/ 	.word	0xffffffff
	.align		4
        /*0008*/ 	.word	0x00000000
	.align		4
        /*000c*/ 	.word	0xfffffffe
	.align		4
        /*0010*/ 	.word	0x00000000
	.align		4
        /*0014*/ 	.word	0xfffffffd
	.align		4
        /*0018*/ 	.word	0x00000000
	.align		4
        /*001c*/ 	.word	0xfffffffc


//--------------------- .text.triton_poi_fused_cat_0 --------------------------
	.section	.text.triton_poi_fused_cat_0,"ax",@progbits
	.align	128
        .global         triton_poi_fused_cat_0
        .type           triton_poi_fused_cat_0,@function
        .size           triton_poi_fused_cat_0,(.L_x_1 - triton_poi_fused_cat_0)
        .other          triton_poi_fused_cat_0,@"STO_CUDA_ENTRY STV_DEFAULT"
triton_poi_fused_cat_0:
.text.triton_poi_fused_cat_0:
[----:B------:R-:W0:Y:S02]  /*0000*/  LDC R1, c[0x0][0x28] ;  /* 0x00000a00ff017b82 */ /* 0x000e240000000800 */
[----:B------:R-:W1:Y:S01]  /*0010*/  S2R R0, SR_TID.X ;  /* 0x0000000000007919 */ /* 0x000e620000002100 */
[----:B------:R-:W2:Y:S01]  /*0020*/  LDC.64 R4, c[0x0][0x210] ;  /* 0x00008400ff047b82 */ /* 0x000ea20000000a00 */
[----:B------:R-:W-:Y:S01]  /*0030*/  IMAD.MOV.U32 R10, RZ, RZ, RZ ;  /* 0x000000ffff0a7224 */ /* 0x000fe200078e00ff */
[----:B------:R-:W-:Y:S01]  /*0040*/  ULDC.64 UR4, c[0x0][0x208] ;  /* 0x0000820000047ab9 */ /* 0x000fe20000000a00 */
[----:B------:R-:W3:Y:S01]  /*0050*/  S2R R3, SR_CTAID.X ;  /* 0x0000000000037919 */ /* 0x000ee20000002500 */
[----:B-1----:R-:W-:Y:S02]  /*0060*/  LOP3.LUT R0, R0, 0x7f, RZ, 0xc0, !PT ;  /* 0x0000007f00007812 */ /* 0x002fe400078ec0ff */
[----:B---3--:R-:W-:-:S03]  /*0070*/  SHF.R.S32.HI R2, RZ, 0x18, R3 ;  /* 0x00000018ff027819 */ /* 0x008fc60000011403 */
[----:B------:R-:W-:Y:S01]  /*0080*/  IMAD R0, R3, 0x80, R0 ;  /* 0x0000008003007824 */ /* 0x000fe200078e0200 */
[----:B------:R-:W-:-:S03]  /*0090*/  SGXT R3, R2, 0x1 ;  /* 0x000000010203781a */ /* 0x000fc60000000200 */
[----:B------:R-:W-:Y:S01]  /*00a0*/  IMAD.HI R7, R0, 0x2aaaaaab, RZ ;  /* 0x2aaaaaab00077827 */ /* 0x000fe200078e02ff */
[----:B------:R-:W-:-:S04]  /*00b0*/  LEA.HI R3, R3, R0, RZ, 0x4 ;  /* 0x0000000003037211 */ /* 0x000fc800078f20ff */
[----:B------:R-:W-:Y:S02]  /*00c0*/  SHF.R.U32.HI R8, RZ, 0x1f, R7 ;  /* 0x0000001fff087819 */ /* 0x000fe40000011607 */
[----:B------:R-:W-:Y:S02]  /*00d0*/  SHF.R.S32.HI R3, RZ, 0x4, R3 ;  /* 0x00000004ff037819 */ /* 0x000fe40000011403 */
[----:B------:R-:W-:-:S03]  /*00e0*/  LEA.HI.SX32 R7, R7, R8, 0x1c ;  /* 0x0000000807077211 */ /* 0x000fc600078fe2ff */
[----:B------:R-:W-:-:S05]  /*00f0*/  IMAD.HI R2, R3, 0x2aaaaaab, RZ ;  /* 0x2aaaaaab03027827 */ /* 0x000fca00078e02ff */
[----:B------:R-:W-:-:S05]  /*0100*/  LEA.HI R2, R2, R2, RZ, 0x1 ;  /* 0x0000000202027211 */ /* 0x000fca00078f08ff */
[----:B------:R-:W-:Y:S02]  /*0110*/  IMAD R6, R2, -0x6, R3 ;  /* 0xfffffffa02067824 */ /* 0x000fe400078e0203 */
[----:B------:R-:W-:-:S03]  /*0120*/  IMAD R2, R7, -0x60, R0 ;  /* 0xffffffa007027824 */ /* 0x000fc600078e0200 */
[----:B------:R-:W-:Y:S01]  /*0130*/  ISETP.GE.AND P2, PT, R6, 0x4, PT ;  /* 0x000000040600780c */ /* 0x000fe20003f46270 */
[----:B------:R-:W-:-:S03]  /*0140*/  IMAD R7, R7, 0x40, R2 ;  /* 0x0000004007077824 */ /* 0x000fc600078e0202 */
[----:B------:R-:W-:Y:S01]  /*0150*/  ISETP.LT.AND P0, PT, R0, 0x180, !P2 ;  /* 0x000001800000780c */ /* 0x000fe20005701270 */
[----:B--2---:R-:W-:-:S12]  /*0160*/  IMAD.WIDE R4, R7, 0x4, R4 ;  /* 0x0000000407047825 */ /* 0x004fd800078e0204 */
[----:B------:R1:W2:Y:S01]  /*0170*/  @P0 LDG.E R10, desc[UR4][R4.64] ;  /* 0x00000004040a0981 */ /* 0x0002a2000c1e1900 */
[----:B------:R-:W-:Y:S02]  /*0180*/  SHF.R.S32.HI R3, RZ, 0x1f, R0 ;  /* 0x0000001fff037819 */ /* 0x000fe40000011400 */
[----:B------:R-:W-:Y:S02]  /*0190*/  ISETP.GE.AND P4, PT, R0, 0x180, PT ;  /* 0x000001800000780c */ /* 0x000fe40003f86270 */
[----:B------:R-:W-:Y:S02]  /*01a0*/  LEA.HI R3, R3, R0, RZ, 0x2 ;  /* 0x0000000003037211 */ /* 0x000fe400078f10ff */
[----:B------:R-:W-:Y:S02]  /*01b0*/  ISETP.NE.AND P3, PT, R6, 0x4, PT ;  /* 0x000000040600780c */ /* 0x000fe40003f65270 */
[----:B------:R-:W-:Y:S01]  /*01c0*/  SHF.R.S32.HI R7, RZ, 0x2, R3 ;  /* 0x00000002ff077819 */ /* 0x000fe20000011403 */
[----:B-1----:R-:W-:Y:S01]  /*01d0*/  IMAD.MOV.U32 R5, RZ, RZ, 0x40000000 ;  /* 0x40000000ff057424 */ /* 0x002fe200078e00ff */
[----:B------:R-:W-:-:S02]  /*01e0*/  LOP3.LUT R9, R3, 0xfffffffc, RZ, 0xc0, !PT ;  /* 0xfffffffc03097812 */ /* 0x000fc400078ec0ff */
[C---:B------:R-:W-:Y:S02]  /*01f0*/  LEA.HI R2, R7.reuse, R7, RZ, 0x2 ;  /* 0x0000000707027211 */ /* 0x040fe400078f10ff */
[----:B------:R-:W-:Y:S01]  /*0200*/  ISETP.GT.AND P1, PT, R6, 0x4, PT ;  /* 0x000000040600780c */ /* 0x000fe20003f24270 */
[----:B------:R-:W-:Y:S01]  /*0210*/  IMAD.IADD R9, R0, 0x1, -R9 ;  /* 0x0000000100097824 */ /* 0x000fe200078e0a09 */
[----:B------:R-:W-:Y:S02]  /*0220*/  LOP3.LUT R8, R2, 0xfffffffc, RZ, 0xc0, !PT ;  /* 0xfffffffc02087812 */ /* 0x000fe400078ec0ff */
[----:B------:R-:W1:Y:S02]  /*0230*/  LDC.64 R2, c[0x0][0x218] ;  /* 0x00008600ff027b82 */ /* 0x000e640000000a00 */
[----:B------:R-:W-:Y:S01]  /*0240*/  I2FP.F32.S32 R9, R9 ;  /* 0x0000000900097245 */ /* 0x000fe20000201400 */
[----:B------:R-:W-:-:S04]  /*0250*/  IMAD.IADD R8, R7, 0x1, -R8 ;  /* 0x0000000107087824 */ /* 0x000fc800078e0a08 */
[----:B------:R-:W-:Y:S01]  /*0260*/  FMUL R9, R9, 0.3333333432674407959 ;  /* 0x3eaaaaab09097820 */ /* 0x000fe20000400000 */
[----:B------:R-:W-:-:S03]  /*0270*/  I2FP.F32.S32 R8, R8 ;  /* 0x0000000800087245 */ /* 0x000fc60000201400 */
[----:B------:R-:W-:Y:S02]  /*0280*/  FFMA R9, R9, R5, -1 ;  /* 0xbf80000009097423 */ /* 0x000fe40000000005 */
[----:B------:R-:W-:-:S04]  /*0290*/  FMUL R8, R8, 0.3333333432674407959 ;  /* 0x3eaaaaab08087820 */ /* 0x000fc80000400000 */
[----:B------:R-:W-:Y:S01]  /*02a0*/  FFMA R5, R8, R5, -1 ;  /* 0xbf80000008057423 */ /* 0x000fe20000000005 */
[----:B------:R-:W-:Y:S01]  /*02b0*/  @P3 FSEL R5, R9, RZ, P1 ;  /* 0x000000ff09053208 */ /* 0x000fe20000800000 */
[----:B-1----:R-:W-:Y:S01]  /*02c0*/  IMAD.WIDE R2, R0, 0x4, R2 ;  /* 0x0000000400027825 */ /* 0x002fe200078e0202 */
[----:B--2---:R-:W-:Y:S01]  /*02d0*/  @!P2 SEL R5, R10, RZ, P0 ;  /* 0x000000ff0a05a207 */ /* 0x004fe20000000000 */
[----:B------:R-:W-:Y:S06]  /*02e0*/  @P4 EXIT ;  /* 0x000000000000494d */ /* 0x000fec0003800000 */
[----:B------:R-:W-:Y:S01]  /*02f0*/  STG.E desc[UR4][R2.64], R5 ;  /* 0x0000000502007986 */ /* 0x000fe2000c101904 */
[----:B------:R-:W-:Y:S05]  /*0300*/  EXIT ;  /* 0x000000000000794d */ /* 0x000fea0003800000 */
.L_x_0:
[----:B------:R-:W-:-:S00]  /*0310*/  BRA `(.L_x_0) ;  /* 0xfffffffc00fc7947 */ /* 0x000fc0000383ffff */
[----:B------:R-:W-:-:S00]  /*0320*/  NOP ;  /* 0x0000000000007918 */ /* 0x000fc00000000000 */
        /* <DEDUP_REMOVED lines=13> */
.L_x_1:


//--------------------- .nv.constant0.triton_poi_fused_cat_0 --------------------------
	.section	.nv.constant0.triton_poi_fused_cat_0,"a",@progbits
	.sectionflags	@""
	.align	4
.nv.constant0.triton_poi_fused_cat_0:
	.zero		548
